//
// Generated by NVIDIA NVVM Compiler
//
// Compiler Build ID: CL-36424714
// Cuda compilation tools, release 13.0, V13.0.88
// Based on NVVM 20.0.0
//

.version 9.0
.target sm_100
.address_size 64

	// .globl	_Z11mm2_kernel1PdS_S_

.visible .entry _Z11mm2_kernel1PdS_S_(
	.param .u64 .ptr .align 1 _Z11mm2_kernel1PdS_S__param_0,
	.param .u64 .ptr .align 1 _Z11mm2_kernel1PdS_S__param_1,
	.param .u64 .ptr .align 1 _Z11mm2_kernel1PdS_S__param_2
)
{
	.reg .pred 	%p<5>;
	.reg .b32 	%r<18>;
	.reg .b64 	%rd<18>;
	.reg .b64 	%fd<28>;

	ld.param.u64 	%rd6, [_Z11mm2_kernel1PdS_S__param_0];
	ld.param.u64 	%rd7, [_Z11mm2_kernel1PdS_S__param_1];
	ld.param.u64 	%rd8, [_Z11mm2_kernel1PdS_S__param_2];
	mov.u32 	%r7, %ctaid.x;
	mov.u32 	%r8, %ntid.x;
	mov.u32 	%r9, %tid.x;
	mad.lo.s32 	%r16, %r7, %r8, %r9;
	mov.u32 	%r10, %ctaid.y;
	mov.u32 	%r11, %ntid.y;
	mov.u32 	%r12, %tid.y;
	mad.lo.s32 	%r2, %r10, %r11, %r12;
	setp.gt.u32 	%p1, %r2, 2047;
	setp.gt.s32 	%p2, %r16, 2047;
	or.pred  	%p3, %p1, %p2;
	@%p3 bra 	$L__BB0_3;
	cvta.to.global.u64 	%rd9, %rd8;
	shl.b32 	%r14, %r2, 11;
	add.s32 	%r15, %r14, %r16;
	mul.wide.s32 	%rd10, %r15, 8;
	add.s64 	%rd1, %rd9, %rd10;
	ld.global.f64 	%fd27, [%rd1];
	mul.wide.u32 	%rd11, %r14, 8;
	cvta.to.global.u64 	%rd12, %rd6;
	add.s64 	%rd13, %rd11, %rd12;
	add.s64 	%rd17, %rd13, 32;
	cvta.to.global.u64 	%rd14, %rd7;
	add.s64 	%rd3, %rd14, 65536;
	mov.b32 	%r17, 0;
$L__BB0_2:
	mul.wide.s32 	%rd15, %r16, 8;
	add.s64 	%rd16, %rd3, %rd15;
	ld.global.f64 	%fd4, [%rd17+-32];
	ld.global.f64 	%fd5, [%rd16+-65536];
	fma.rn.f64 	%fd6, %fd4, %fd5, %fd27;
	st.global.f64 	[%rd1], %fd6;
	ld.global.f64 	%fd7, [%rd17+-24];
	ld.global.f64 	%fd8, [%rd16+-49152];
	fma.rn.f64 	%fd9, %fd7, %fd8, %fd6;
	st.global.f64 	[%rd1], %fd9;
	ld.global.f64 	%fd10, [%rd17+-16];
	ld.global.f64 	%fd11, [%rd16+-32768];
	fma.rn.f64 	%fd12, %fd10, %fd11, %fd9;
	st.global.f64 	[%rd1], %fd12;
	ld.global.f64 	%fd13, [%rd17+-8];
	ld.global.f64 	%fd14, [%rd16+-16384];
	fma.rn.f64 	%fd15, %fd13, %fd14, %fd12;
	st.global.f64 	[%rd1], %fd15;
	ld.global.f64 	%fd16, [%rd17];
	ld.global.f64 	%fd17, [%rd16];
	fma.rn.f64 	%fd18, %fd16, %fd17, %fd15;
	st.global.f64 	[%rd1], %fd18;
	ld.global.f64 	%fd19, [%rd17+8];
	ld.global.f64 	%fd20, [%rd16+16384];
	fma.rn.f64 	%fd21, %fd19, %fd20, %fd18;
	st.global.f64 	[%rd1], %fd21;
	ld.global.f64 	%fd22, [%rd17+16];
	ld.global.f64 	%fd23, [%rd16+32768];
	fma.rn.f64 	%fd24, %fd22, %fd23, %fd21;
	st.global.f64 	[%rd1], %fd24;
	ld.global.f64 	%fd25, [%rd17+24];
	ld.global.f64 	%fd26, [%rd16+49152];
	fma.rn.f64 	%fd27, %fd25, %fd26, %fd24;
	st.global.f64 	[%rd1], %fd27;
	add.s32 	%r17, %r17, 8;
	add.s64 	%rd17, %rd17, 64;
	add.s32 	%r16, %r16, 16384;
	setp.ne.s32 	%p4, %r17, 2048;
	@%p4 bra 	$L__BB0_2;
$L__BB0_3:
	ret;

}
	// .globl	_Z11mm2_kernel2PdS_S_
.visible .entry _Z11mm2_kernel2PdS_S_(
	.param .u64 .ptr .align 1 _Z11mm2_kernel2PdS_S__param_0,
	.param .u64 .ptr .align 1 _Z11mm2_kernel2PdS_S__param_1,
	.param .u64 .ptr .align 1 _Z11mm2_kernel2PdS_S__param_2
)
{
	.reg .pred 	%p<5>;
	.reg .b32 	%r<18>;
	.reg .b64 	%rd<18>;
	.reg .b64 	%fd<28>;

	ld.param.u64 	%rd6, [_Z11mm2_kernel2PdS_S__param_0];
	ld.param.u64 	%rd7, [_Z11mm2_kernel2PdS_S__param_1];
	ld.param.u64 	%rd8, [_Z11mm2_kernel2PdS_S__param_2];
	mov.u32 	%r7, %ctaid.x;
	mov.u32 	%r8, %ntid.x;
	mov.u32 	%r9, %tid.x;
	mad.lo.s32 	%r16, %r7, %r8, %r9;
	mov.u32 	%r10, %ctaid.y;
	mov.u32 	%r11, %ntid.y;
	mov.u32 	%r12, %tid.y;
	mad.lo.s32 	%r2, %r10, %r11, %r12;
	setp.gt.u32 	%p1, %r2, 2047;
	setp.gt.s32 	%p2, %r16, 2047;
	or.pred  	%p3, %p1, %p2;
	@%p3 bra 	$L__BB1_3;
	cvta.to.global.u64 	%rd9, %rd8;
	shl.b32 	%r14, %r2, 11;
	add.s32 	%r15, %r14, %r16;
	mul.wide.s32 	%rd10, %r15, 8;
	add.s64 	%rd1, %rd9, %rd10;
	ld.global.f64 	%fd27, [%rd1];
	mul.wide.u32 	%rd11, %r14, 8;
	cvta.to.global.u64 	%rd12, %rd6;
	add.s64 	%rd13, %rd11, %rd12;
	add.s64 	%rd17, %rd13, 32;
	cvta.to.global.u64 	%rd14, %rd7;
	add.s64 	%rd3, %rd14, 65536;
	mov.b32 	%r17, 0;
$L__BB1_2:
	mul.wide.s32 	%rd15, %r16, 8;
	add.s64 	%rd16, %rd3, %rd15;
	ld.global.f64 	%fd4, [%rd17+-32];
	ld.global.f64 	%fd5, [%rd16+-65536];
	fma.rn.f64 	%fd6, %fd4, %fd5, %fd27;
	st.global.f64 	[%rd1], %fd6;
	ld.global.f64 	%fd7, [%rd17+-24];
	ld.global.f64 	%fd8, [%rd16+-49152];
	fma.rn.f64 	%fd9, %fd7, %fd8, %fd6;
	st.global.f64 	[%rd1], %fd9;
	ld.global.f64 	%fd10, [%rd17+-16];
	ld.global.f64 	%fd11, [%rd16+-32768];
	fma.rn.f64 	%fd12, %fd10, %fd11, %fd9;
	st.global.f64 	[%rd1], %fd12;
	ld.global.f64 	%fd13, [%rd17+-8];
	ld.global.f64 	%fd14, [%rd16+-16384];
	fma.rn.f64 	%fd15, %fd13, %fd14, %fd12;
	st.global.f64 	[%rd1], %fd15;
	ld.global.f64 	%fd16, [%rd17];
	ld.global.f64 	%fd17, [%rd16];
	fma.rn.f64 	%fd18, %fd16, %fd17, %fd15;
	st.global.f64 	[%rd1], %fd18;
	ld.global.f64 	%fd19, [%rd17+8];
	ld.global.f64 	%fd20, [%rd16+16384];
	fma.rn.f64 	%fd21, %fd19, %fd20, %fd18;
	st.global.f64 	[%rd1], %fd21;
	ld.global.f64 	%fd22, [%rd17+16];
	ld.global.f64 	%fd23, [%rd16+32768];
	fma.rn.f64 	%fd24, %fd22, %fd23, %fd21;
	st.global.f64 	[%rd1], %fd24;
	ld.global.f64 	%fd25, [%rd17+24];
	ld.global.f64 	%fd26, [%rd16+49152];
	fma.rn.f64 	%fd27, %fd25, %fd26, %fd24;
	st.global.f64 	[%rd1], %fd27;
	add.s32 	%r17, %r17, 8;
	add.s64 	%rd17, %rd17, 64;
	add.s32 	%r16, %r16, 16384;
	setp.ne.s32 	%p4, %r17, 2048;
	@%p4 bra 	$L__BB1_2;
$L__BB1_3:
	ret;

}


// ===== COMPILED SASS (sm_100) =====

	.target	sm_100

	.elftype	@"ET_EXEC"


//--------------------- .note.nv.tkinfo           --------------------------
	.section	.note.nv.tkinfo,"",@"SHT_NOTE"
	.sectionflags	@"SHF_NOTE_NV_TKINFO"
	.tkinfo
        /*0018*/ 	.word	0x00000002
        /*0030*/ 	.string	""
        /*0030*/ 	.string	"ptxas"
        /*0030*/ 	.string	"Cuda compilation tools, release 13.0, V13.0.88"
        /*0030*/ 	.string	"Build cuda_13.0.r13.0/compiler.36424714_0"
        /*0030*/ 	.string	"-arch sm_100 -m 64 "



//--------------------- .note.nv.cuinfo           --------------------------
	.section	.note.nv.cuinfo,"",@"SHT_NOTE"
	.sectionflags	@"SHF_NOTE_NV_CUINFO"
        /*0018*/ 	.short	0x0002
        /*001a*/ 	.short	0x0064
        /*001c*/ 	.short	0x0082
	.zero		2


//--------------------- .nv.info                  --------------------------
	.section	.nv.info,"",@"SHT_CUDA_INFO"
	.align	4


	//----- nvinfo : EIATTR_REGCOUNT
	.align		4
        /*0000*/ 	.byte	0x04, 0x2f
        /*0002*/ 	.short	(.L_1 - .L_0)
	.align		4
.L_0:
        /*0004*/ 	.word	index@(_Z11mm2_kernel1PdS_S_)
        /*0008*/ 	.word	0x0000001a


	//----- nvinfo : EIATTR_FRAME_SIZE
	.align		4
.L_1:
        /*000c*/ 	.byte	0x04, 0x11
        /*000e*/ 	.short	(.L_3 - .L_2)
	.align		4
.L_2:
        /*0010*/ 	.word	index@(_Z11mm2_kernel1PdS_S_)
        /*0014*/ 	.word	0x00000000


	//----- nvinfo : EIATTR_REGCOUNT
	.align		4
.L_3:
        /*0018*/ 	.byte	0x04, 0x2f
        /*001a*/ 	.short	(.L_5 - .L_4)
	.align		4
.L_4:
        /*001c*/ 	.word	index@(_Z11mm2_kernel2PdS_S_)
        /*0020*/ 	.word	0x0000001a


	//----- nvinfo : EIATTR_FRAME_SIZE
	.align		4
.L_5:
        /*0024*/ 	.byte	0x04, 0x11
        /*0026*/ 	.short	(.L_7 - .L_6)
	.align		4
.L_6:
        /*0028*/ 	.word	index@(_Z11mm2_kernel2PdS_S_)
        /*002c*/ 	.word	0x00000000


	//----- nvinfo : EIATTR_MIN_STACK_SIZE
	.align		4
.L_7:
        /*0030*/ 	.byte	0x04, 0x12
        /*0032*/ 	.short	(.L_9 - .L_8)
	.align		4
.L_8:
        /*0034*/ 	.word	index@(_Z11mm2_kernel2PdS_S_)
        /*0038*/ 	.word	0x00000000


	//----- nvinfo : EIATTR_MIN_STACK_SIZE
	.align		4
.L_9:
        /*003c*/ 	.byte	0x04, 0x12
        /*003e*/ 	.short	(.L_11 - .L_10)
	.align		4
.L_10:
        /*0040*/ 	.word	index@(_Z11mm2_kernel1PdS_S_)
        /*0044*/ 	.word	0x00000000
.L_11:


//--------------------- .nv.compat                --------------------------
	.section	.nv.compat,"",@"SHT_CUDA_COMPAT_INFO"
	.align	4
        /*0000*/ 	.byte	0x02, 0x09, 0x00, 0x00, 0x02, 0x02, 0x01, 0x00, 0x02, 0x05, 0x05, 0x00, 0x03, 0x07, 0x01, 0x01
        /*0010*/ 	.byte	0x02, 0x03, 0x00, 0x00, 0x02, 0x06, 0x01, 0x00, 0x04, 0x0b, 0x08, 0x00, 0x01, 0x00, 0x00, 0x00
        /*0020*/ 	.byte	0x00, 0x00, 0x00, 0x00


//--------------------- .nv.info._Z11mm2_kernel2PdS_S_ --------------------------
	.section	.nv.info._Z11mm2_kernel2PdS_S_,"",@"SHT_CUDA_INFO"
	.sectionflags	@""
	.align	4


	//----- nvinfo : EIATTR_CUDA_API_VERSION
	.align		4
        /*0000*/ 	.byte	0x04, 0x37
        /*0002*/ 	.short	(.L_13 - .L_12)
.L_12:
        /*0004*/ 	.word	0x00000082


	//----- nvinfo : EIATTR_KPARAM_INFO
	.align		4
.L_13:
        /*0008*/ 	.byte	0x04, 0x17
        /*000a*/ 	.short	(.L_15 - .L_14)
.L_14:
        /*000c*/ 	.word	0x00000000
        /*0010*/ 	.short	0x0002
        /*0012*/ 	.short	0x0010
        /*0014*/ 	.byte	0x00, 0xf5, 0x21, 0x00


	//----- nvinfo : EIATTR_KPARAM_INFO
	.align		4
.L_15:
        /*0018*/ 	.byte	0x04, 0x17
        /*001a*/ 	.short	(.L_17 - .L_16)
.L_16:
        /*001c*/ 	.word	0x00000000
        /*0020*/ 	.short	0x0001
        /*0022*/ 	.short	0x0008
        /*0024*/ 	.byte	0x00, 0xf5, 0x21, 0x00


	//----- nvinfo : EIATTR_KPARAM_INFO
	.align		4
.L_17:
        /*0028*/ 	.byte	0x04, 0x17
        /*002a*/ 	.short	(.L_19 - .L_18)
.L_18:
        /*002c*/ 	.word	0x00000000
        /*0030*/ 	.short	0x0000
        /*0032*/ 	.short	0x0000
        /*0034*/ 	.byte	0x00, 0xf5, 0x21, 0x00


	//----- nvinfo : EIATTR_SPARSE_MMA_MASK
	.align		4
.L_19:
        /*0038*/ 	.byte	0x03, 0x50
        /*003a*/ 	.short	0x0000


	//----- nvinfo : EIATTR_MAXREG_COUNT
	.align		4
        /*003c*/ 	.byte	0x03, 0x1b
        /*003e*/ 	.short	0x00ff


	//----- nvinfo : EIATTR_MERCURY_ISA_VERSION
	.align		4
        /*0040*/ 	.byte	0x03, 0x5f
        /*0042*/ 	.short	0x0101


	//----- nvinfo : EIATTR_VRC_CTA_INIT_COUNT
	.align		4
        /*0044*/ 	.byte	0x02, 0x4a
	.zero		1
	.zero		1


	//----- nvinfo : EIATTR_EXIT_INSTR_OFFSETS
	.align		4
        /*0048*/ 	.byte	0x04, 0x1c
        /*004a*/ 	.short	(.L_21 - .L_20)


	//   ....[0]....
.L_20:
        /*004c*/ 	.word	0x000000b0


	//   ....[1]....
        /*0050*/ 	.word	0x00000ef0


	//----- nvinfo : EIATTR_CBANK_PARAM_SIZE
	.align		4
.L_21:
        /*0054*/ 	.byte	0x03, 0x19
        /*0056*/ 	.short	0x0018


	//----- nvinfo : EIATTR_PARAM_CBANK
	.align		4
        /*0058*/ 	.byte	0x04, 0x0a
        /*005a*/ 	.short	(.L_23 - .L_22)
	.align		4
.L_22:
        /*005c*/ 	.word	index@(.nv.constant0._Z11mm2_kernel2PdS_S_)
        /*0060*/ 	.short	0x0380
        /*0062*/ 	.short	0x0018


	//----- nvinfo : EIATTR_SW_WAR
	.align		4
.L_23:
        /*0064*/ 	.byte	0x04, 0x36
        /*0066*/ 	.short	(.L_25 - .L_24)
.L_24:
        /*0068*/ 	.word	0x00000008
.L_25:


//--------------------- .nv.info._Z11mm2_kernel1PdS_S_ --------------------------
	.section	.nv.info._Z11mm2_kernel1PdS_S_,"",@"SHT_CUDA_INFO"
	.sectionflags	@""
	.align	4


	//----- nvinfo : EIATTR_CUDA_API_VERSION
	.align		4
        /*0000*/ 	.byte	0x04, 0x37
        /*0002*/ 	.short	(.L_27 - .L_26)
.L_26:
        /*0004*/ 	.word	0x00000082


	//----- nvinfo : EIATTR_KPARAM_INFO
	.align		4
.L_27:
        /*0008*/ 	.byte	0x04, 0x17
        /*000a*/ 	.short	(.L_29 - .L_28)
.L_28:
        /*000c*/ 	.word	0x00000000
        /*0010*/ 	.short	0x0002
        /*0012*/ 	.short	0x0010
        /*0014*/ 	.byte	0x00, 0xf5, 0x21, 0x00


	//----- nvinfo : EIATTR_KPARAM_INFO
	.align		4
.L_29:
        /*0018*/ 	.byte	0x04, 0x17
        /*001a*/ 	.short	(.L_31 - .L_30)
.L_30:
        /*001c*/ 	.word	0x00000000
        /*0020*/ 	.short	0x0001
        /*0022*/ 	.short	0x0008
        /*0024*/ 	.byte	0x00, 0xf5, 0x21, 0x00


	//----- nvinfo : EIATTR_KPARAM_INFO
	.align		4
.L_31:
        /*0028*/ 	.byte	0x04, 0x17
        /*002a*/ 	.short	(.L_33 - .L_32)
.L_32:
        /*002c*/ 	.word	0x00000000
        /*0030*/ 	.short	0x0000
        /*0032*/ 	.short	0x0000
        /*0034*/ 	.byte	0x00, 0xf5, 0x21, 0x00


	//----- nvinfo : EIATTR_SPARSE_MMA_MASK
	.align		4
.L_33:
        /*0038*/ 	.byte	0x03, 0x50
        /*003a*/ 	.short	0x0000


	//----- nvinfo : EIATTR_MAXREG_COUNT
	.align		4
        /*003c*/ 	.byte	0x03, 0x1b
        /*003e*/ 	.short	0x00ff


	//----- nvinfo : EIATTR_MERCURY_ISA_VERSION
	.align		4
        /*0040*/ 	.byte	0x03, 0x5f
        /*0042*/ 	.short	0x0101


	//----- nvinfo : EIATTR_VRC_CTA_INIT_COUNT
	.align		4
        /*0044*/ 	.byte	0x02, 0x4a
	.zero		1
	.zero		1


	//----- nvinfo : EIATTR_EXIT_INSTR_OFFSETS
	.align		4
        /*0048*/ 	.byte	0x04, 0x1c
        /*004a*/ 	.short	(.L_35 - .L_34)


	//   ....[0]....
.L_34:
        /*004c*/ 	.word	0x000000b0


	//   ....[1]....
        /*0050*/ 	.word	0x00000ef0


	//----- nvinfo : EIATTR_CBANK_PARAM_SIZE
	.align		4
.L_35:
        /*0054*/ 	.byte	0x03, 0x19
        /*0056*/ 	.short	0x0018


	//----- nvinfo : EIATTR_PARAM_CBANK
	.align		4
        /*0058*/ 	.byte	0x04, 0x0a
        /*005a*/ 	.short	(.L_37 - .L_36)
	.align		4
.L_36:
        /*005c*/ 	.word	index@(.nv.constant0._Z11mm2_kernel1PdS_S_)
        /*0060*/ 	.short	0x0380
        /*0062*/ 	.short	0x0018


	//----- nvinfo : EIATTR_SW_WAR
	.align		4
.L_37:
        /*0064*/ 	.byte	0x04, 0x36
        /*0066*/ 	.short	(.L_39 - .L_38)
.L_38:
        /*0068*/ 	.word	0x00000008
.L_39:


//--------------------- .nv.callgraph             --------------------------
	.section	.nv.callgraph,"",@"SHT_CUDA_CALLGRAPH"
	.align	4
	.sectionentsize	8
	.align		4
        /*0000*/ 	.word	0x00000000
	.align		4
        /*0004*/ 	.word	0xffffffff
	.align		4
        /*0008*/ 	.word	0x00000000
	.align		4
        /*000c*/ 	.word	0xfffffffe
	.align		4
        /*0010*/ 	.word	0x00000000
	.align		4
        /*0014*/ 	.word	0xfffffffd
	.align		4
        /*0018*/ 	.word	0x00000000
	.align		4
        /*001c*/ 	.word	0xfffffffc


//--------------------- .text._Z11mm2_kernel2PdS_S_ --------------------------
	.section	.text._Z11mm2_kernel2PdS_S_,"ax",@progbits
	.align	128
        .global         _Z11mm2_kernel2PdS_S_
        .type           _Z11mm2_kernel2PdS_S_,@function
        .size           _Z11mm2_kernel2PdS_S_,(.L_x_4 - _Z11mm2_kernel2PdS_S_)
        .other          _Z11mm2_kernel2PdS_S_,@"STO_CUDA_ENTRY STV_DEFAULT"
_Z11mm2_kernel2PdS_S_:
.text._Z11mm2_kernel2PdS_S_:
[----:B------:R-:W-:Y:S01]  /*0000*/  LDC R1, c[0x0][0x37c] ;  /* 0x0000df00ff017b82 */ /* 0x000fe20000000800 */
[----:B------:R-:W0:Y:S07]  /*0010*/  S2R R0, SR_TID.X ;  /* 0x0000000000007919 */ /* 0x000e2e0000002100 */
[----:B------:R-:W0:Y:S01]  /*0020*/  S2UR UR4, SR_CTAID.X ;  /* 0x00000000000479c3 */ /* 0x000e220000002500 */
[----:B------:R-:W1:Y:S07]  /*0030*/  S2R R3, SR_TID.Y ;  /* 0x0000000000037919 */ /* 0x000e6e0000002200 */
[----:B------:R-:W0:Y:S08]  /*0040*/  LDC R7, c[0x0][0x360] ;  /* 0x0000d800ff077b82 */ /* 0x000e300000000800 */
[----:B------:R-:W1:Y:S08]  /*0050*/  S2UR UR5, SR_CTAID.Y ;  /* 0x00000000000579c3 */ /* 0x000e700000002600 */
[----:B------:R-:W1:Y:S01]  /*0060*/  LDC R2, c[0x0][0x364] ;  /* 0x0000d900ff027b82 */ /* 0x000e620000000800 */
[----:B0-----:R-:W-:-:S05]  /*0070*/  IMAD R7, R7, UR4, R0 ;  /* 0x0000000407077c24 */ /* 0x001fca000f8e0200 */
[----:B------:R-:W-:Y:S01]  /*0080*/  ISETP.GT.AND P0, PT, R7, 0x7ff, PT ;  /* 0x000007ff0700780c */ /* 0x000fe20003f04270 */
[----:B-1----:R-:W-:-:S05]  /*0090*/  IMAD R0, R2, UR5, R3 ;  /* 0x0000000502007c24 */ /* 0x002fca000f8e0203 */
[----:B------:R-:W-:-:S13]  /*00a0*/  ISETP.GT.U32.OR P0, PT, R0, 0x7ff, P0 ;  /* 0x000007ff0000780c */ /* 0x000fda0000704470 */
[----:B------:R-:W-:Y:S05]  /*00b0*/  @P0 EXIT ;  /* 0x000000000000094d */ /* 0x000fea0003800000 */
[----:B------:R-:W0:Y:S01]  /*00c0*/  LDCU.64 UR4, c[0x0][0x388] ;  /* 0x00007100ff0477ac */ /* 0x000e220008000a00 */
[----:B------:R-:W1:Y:S01]  /*00d0*/  LDC.64 R4, c[0x0][0x390] ;  /* 0x0000e400ff047b82 */ /* 0x000e620000000a00 */
[----:B------:R-:W-:Y:S01]  /*00e0*/  SHF.L.U32 R0, R0, 0xb, RZ ;  /* 0x0000000b00007819 */ /* 0x000fe200000006ff */
[----:B------:R-:W2:Y:S03]  /*00f0*/  LDCU.64 UR6, c[0x0][0x358] ;  /* 0x00006b00ff0677ac */ /* 0x000ea60008000a00 */
[----:B------:R-:W-:-:S03]  /*0100*/  IADD3 R11, PT, PT, R7, R0, RZ ;  /* 0x00000000070b7210 */ /* 0x000fc60007ffe0ff */
[----:B------:R-:W3:Y:S01]  /*0110*/  LDC.64 R8, c[0x0][0x380] ;  /* 0x0000e000ff087b82 */ /* 0x000ee20000000a00 */
[----:B0-----:R-:W-:-:S04]  /*0120*/  UIADD3 UR4, UP0, UPT, UR4, 0x10000, URZ ;  /* 0x0001000004047890 */ /* 0x001fc8000ff1e0ff */
[----:B------:R-:W-:Y:S02]  /*0130*/  UIADD3.X UR5, UPT, UPT, URZ, UR5, URZ, UP0, !UPT ;  /* 0x00000005ff057290 */ /* 0x000fe400087fe4ff */
[----:B------:R-:W-:Y:S02]  /*0140*/  IMAD.U32 R2, RZ, RZ, UR4 ;  /* 0x00000004ff027e24 */ /* 0x000fe4000f8e00ff */
[----:B-1----:R-:W-:Y:S02]  /*0150*/  IMAD.WIDE R4, R11, 0x8, R4 ;  /* 0x000000080b047825 */ /* 0x002fe400078e0204 */
[----:B------:R-:W-:-:S03]  /*0160*/  MOV R3, UR5 ;  /* 0x0000000500037c02 */ /* 0x000fc60008000f00 */
[----:B--2---:R-:W2:Y:S01]  /*0170*/  LDG.E.64 R12, desc[UR6][R4.64] ;  /* 0x00000006040c7981 */ /* 0x004ea2000c1e1b00 */
[----:B---3--:R-:W-:-:S04]  /*0180*/  IMAD.WIDE.U32 R8, R0, 0x8, R8 ;  /* 0x0000000800087825 */ /* 0x008fc800078e0008 */
[----:B------:R-:W-:Y:S01]  /*0190*/  IMAD.WIDE R10, R7, 0x8, R2 ;  /* 0x00000008070a7825 */ /* 0x000fe200078e0202 */
[----:B------:R-:W2:Y:S04]  /*01a0*/  LDG.E.64 R14, desc[UR6][R8.64] ;  /* 0x00000006080e7981 */ /* 0x000ea8000c1e1b00 */
[----:B------:R-:W2:Y:S02]  /*01b0*/  LDG.E.64 R16, desc[UR6][R10.64+-0x10000] ;  /* 0xff0000060a107981 */ /* 0x000ea4000c1e1b00 */
[----:B--2---:R-:W-:-:S07]  /*01c0*/  DFMA R12, R14, R16, R12 ;  /* 0x000000100e0c722b */ /* 0x004fce000000000c */
[----:B------:R0:W-:Y:S04]  /*01d0*/  STG.E.64 desc[UR6][R4.64], R12 ;  /* 0x0000000c04007986 */ /* 0x0001e8000c101b06 */
        /* <DEDUP_REMOVED lines=8> */
[----:B------:R-:W3:Y:S04]  /*0260*/  LDG.E.64 R18, desc[UR6][R8.64+0x18] ;  /* 0x0000180608127981 */ /* 0x000ee8000c1e1b00 */
[----:B------:R-:W3:Y:S02]  /*0270*/  LDG.E.64 R20, desc[UR6][R10.64+-0x4000] ;  /* 0xffc000060a147981 */ /* 0x000ee4000c1e1b00 */
[----:B---3--:R-:W-:-:S07]  /*0280*/  DFMA R18, R18, R20, R16 ;  /* 0x000000141212722b */ /* 0x008fce0000000010 */
[----:B------:R3:W-:Y:S04]  /*0290*/  STG.E.64 desc[UR6][R4.64], R18 ;  /* 0x0000001204007986 */ /* 0x0007e8000c101b06 */
[----:B0-----:R-:W4:Y:S04]  /*02a0*/  LDG.E.64 R12, desc[UR6][R8.64+0x20] ;  /* 0x00002006080c7981 */ /* 0x001f28000c1e1b00 */
[----:B------:R-:W4:Y:S02]  /*02b0*/  LDG.E.64 R20, desc[UR6][R10.64] ;  /* 0x000000060a147981 */ /* 0x000f24000c1e1b00 */
[----:B----4-:R-:W-:-:S07]  /*02c0*/  DFMA R12, R12, R20, R18 ;  /* 0x000000140c0c722b */ /* 0x010fce0000000012 */
[----:B------:R-:W-:Y:S04]  /*02d0*/  STG.E.64 desc[UR6][R4.64], R12 ;  /* 0x0000000c04007986 */ /* 0x000fe8000c101b06 */
[----:B-1----:R-:W4:Y:S04]  /*02e0*/  LDG.E.64 R14, desc[UR6][R8.64+0x28] ;  /* 0x00002806080e7981 */ /* 0x002f28000c1e1b00 */
[----:B------:R-:W4:Y:S02]  /*02f0*/  LDG.E.64 R20, desc[UR6][R10.64+0x4000] ;  /* 0x004000060a147981 */ /* 0x000f24000c1e1b00 */
[----:B----4-:R-:W-:-:S07]  /*0300*/  DFMA R14, R14, R20, R12 ;  /* 0x000000140e0e722b */ /* 0x010fce000000000c */
[----:B------:R0:W-:Y:S04]  /*0310*/  STG.E.64 desc[UR6][R4.64], R14 ;  /* 0x0000000e04007986 */ /* 0x0001e8000c101b06 */
[----:B--2---:R-:W2:Y:S04]  /*0320*/  LDG.E.64 R16, desc[UR6][R8.64+0x30] ;  /* 0x0000300608107981 */ /* 0x004ea8000c1e1b00 */
[----:B------:R-:W2:Y:S02]  /*0330*/  LDG.E.64 R20, desc[UR6][R10.64+0x8000] ;  /* 0x008000060a147981 */ /* 0x000ea4000c1e1b00 */
[----:B--2---:R-:W-:-:S07]  /*0340*/  DFMA R16, R16, R20, R14 ;  /* 0x000000141010722b */ /* 0x004fce000000000e */
[----:B------:R1:W-:Y:S04]  /*0350*/  STG.E.64 desc[UR6][R4.64], R16 ;  /* 0x0000001004007986 */ /* 0x0003e8000c101b06 */
[----:B------:R-:W2:Y:S04]  /*0360*/  LDG.E.64 R20, desc[UR6][R10.64+0xc000] ;  /* 0x00c000060a147981 */ /* 0x000ea8000c1e1b00 */
[----:B---3--:R-:W2:Y:S01]  /*0370*/  LDG.E.64 R18, desc[UR6][R8.64+0x38] ;  /* 0x0000380608127981 */ /* 0x008ea2000c1e1b00 */
[----:B------:R-:W-:Y:S02]  /*0380*/  IADD3 R0, P0, PT, R8, 0x60, RZ ;  /* 0x0000006008007810 */ /* 0x000fe40007f1e0ff */
[----:B------:R-:W-:-:S03]  /*0390*/  IADD3 R7, PT, PT, R7, 0x4000, RZ ;  /* 0x0000400007077810 */ /* 0x000fc60007ffe0ff */
[----:B0-----:R-:W-:Y:S01]  /*03a0*/  IMAD.X R15, RZ, RZ, R9, P0 ;  /* 0x000000ffff0f7224 */ /* 0x001fe200000e0609 */
[----:B------:R-:W-:Y:S01]  /*03b0*/  UMOV UR4, 0x8 ;  /* 0x0000000800047882 */ /* 0x000fe20000000000 */
[----:B--2---:R-:W-:-:S07]  /*03c0*/  DFMA R12, R18, R20, R16 ;  /* 0x00000014120c722b */ /* 0x004fce0000000010 */
[----:B------:R1:W-:Y:S04]  /*03d0*/  STG.E.64 desc[UR6][R4.64], R12 ;  /* 0x0000000c04007986 */ /* 0x0003e8000c101b06 */
.L_x_0:
[----:B------:R-:W-:Y:S01]  /*03e0*/  IMAD.WIDE R10, R7, 0x8, R2 ;  /* 0x00000008070a7825 */ /* 0x000fe200078e0202 */
[----:B------:R-:W-:Y:S02]  /*03f0*/  MOV R8, R0 ;  /* 0x0000000000087202 */ /* 0x000fe40000000f00 */
[----:B------:R-:W-:Y:S02]  /*0400*/  MOV R9, R15 ;  /* 0x0000000f00097202 */ /* 0x000fe40000000f00 */
[----:B-12---:R-:W2:Y:S04]  /*0410*/  LDG.E.64 R16, desc[UR6][R10.64+-0x10000] ;  /* 0xff0000060a107981 */ /* 0x006ea8000c1e1b00 */
        /* <DEDUP_REMOVED lines=18> */
[----:B------:R0:W-:Y:S04]  /*0540*/  STG.E.64 desc[UR6][R4.64], R14 ;  /* 0x0000000e04007986 */ /* 0x0001e8000c101b06 */
[----:B-1----:R-:W4:Y:S04]  /*0550*/  LDG.E.64 R12, desc[UR6][R8.64+0x8] ;  /* 0x00000806080c7981 */ /* 0x002f28000c1e1b00 */
[----:B------:R-:W4:Y:S02]  /*0560*/  LDG.E.64 R20, desc[UR6][R10.64+0x4000] ;  /* 0x004000060a147981 */ /* 0x000f24000c1e1b00 */
[----:B----4-:R-:W-:-:S07]  /*0570*/  DFMA R20, R12, R20, R14 ;  /* 0x000000140c14722b */ /* 0x010fce000000000e */
[----:B------:R1:W-:Y:S04]  /*0580*/  STG.E.64 desc[UR6][R4.64], R20 ;  /* 0x0000001404007986 */ /* 0x0003e8000c101b06 */
[----:B------:R-:W4:Y:S04]  /*0590*/  LDG.E.64 R12, desc[UR6][R8.64+0x10] ;  /* 0x00001006080c7981 */ /* 0x000f28000c1e1b00 */
[----:B--2---:R-:W4:Y:S02]  /*05a0*/  LDG.E.64 R16, desc[UR6][R10.64+0x8000] ;  /* 0x008000060a107981 */ /* 0x004f24000c1e1b00 */
[----:B----4-:R-:W-:-:S07]  /*05b0*/  DFMA R16, R12, R16, R20 ;  /* 0x000000100c10722b */ /* 0x010fce0000000014 */
[----:B------:R2:W-:Y:S04]  /*05c0*/  STG.E.64 desc[UR6][R4.64], R16 ;  /* 0x0000001004007986 */ /* 0x0005e8000c101b06 */
[----:B---3--:R-:W3:Y:S04]  /*05d0*/  LDG.E.64 R18, desc[UR6][R10.64+0xc000] ;  /* 0x00c000060a127981 */ /* 0x008ee8000c1e1b00 */
[----:B------:R-:W3:Y:S01]  /*05e0*/  LDG.E.64 R12, desc[UR6][R8.64+0x18] ;  /* 0x00001806080c7981 */ /* 0x000ee2000c1e1b00 */
[----:B0-----:R-:W-:Y:S01]  /*05f0*/  VIADD R15, R7, 0x4000 ;  /* 0x00004000070f7836 */ /* 0x001fe20000000000 */
[----:B---3--:R-:W-:-:S03]  /*0600*/  DFMA R18, R12, R18, R16 ;  /* 0x000000120c12722b */ /* 0x008fc60000000010 */
[----:B------:R-:W-:-:S04]  /*0610*/  IMAD.WIDE R12, R15, 0x8, R2 ;  /* 0x000000080f0c7825 */ /* 0x000fc800078e0202 */
[----:B------:R0:W-:Y:S04]  /*0620*/  STG.E.64 desc[UR6][R4.64], R18 ;  /* 0x0000001204007986 */ /* 0x0001e8000c101b06 */
[----:B------:R-:W3:Y:S04]  /*0630*/  LDG.E.64 R14, desc[UR6][R8.64+0x20] ;  /* 0x00002006080e7981 */ /* 0x000ee8000c1e1b00 */
[----:B-1----:R-:W3:Y:S02]  /*0640*/  LDG.E.64 R20, desc[UR6][R12.64+-0x10000] ;  /* 0xff0000060c147981 */ /* 0x002ee4000c1e1b00 */
[----:B---3--:R-:W-:-:S07]  /*0650*/  DFMA R14, R14, R20, R18 ;  /* 0x000000140e0e722b */ /* 0x008fce0000000012 */
[----:B------:R1:W-:Y:S04]  /*0660*/  STG.E.64 desc[UR6][R4.64], R14 ;  /* 0x0000000e04007986 */ /* 0x0003e8000c101b06 */
[----:B--2---:R-:W2:Y:S04]  /*0670*/  LDG.E.64 R16, desc[UR6][R8.64+0x28] ;  /* 0x0000280608107981 */ /* 0x004ea8000c1e1b00 */
        /* <DEDUP_REMOVED lines=19> */
[----:B------:R-:W4:Y:S04]  /*07b0*/  LDG.E.64 R10, desc[UR6][R8.64+0x50] ;  /* 0x00005006080a7981 */ /* 0x000f28000c1e1b00 */
[----:B---3--:R-:W4:Y:S02]  /*07c0*/  LDG.E.64 R16, desc[UR6][R12.64+0x8000] ;  /* 0x008000060c107981 */ /* 0x008f24000c1e1b00 */
[----:B----4-:R-:W-:-:S07]  /*07d0*/  DFMA R16, R10, R16, R20 ;  /* 0x000000100a10722b */ /* 0x010fce0000000014 */
[----:B------:R3:W-:Y:S04]  /*07e0*/  STG.E.64 desc[UR6][R4.64], R16 ;  /* 0x0000001004007986 */ /* 0x0007e8000c101b06 */
[----:B0-----:R-:W4:Y:S04]  /*07f0*/  LDG.E.64 R18, desc[UR6][R12.64+0xc000] ;  /* 0x00c000060c127981 */ /* 0x001f28000c1e1b00 */
[----:B------:R-:W4:Y:S01]  /*0800*/  LDG.E.64 R10, desc[UR6][R8.64+0x58] ;  /* 0x00005806080a7981 */ /* 0x000f22000c1e1b00 */
[----:B-1----:R-:W-:Y:S01]  /*0810*/  IADD3 R15, PT, PT, R7, 0x8000, RZ ;  /* 0x00008000070f7810 */ /* 0x002fe20007ffe0ff */
[----:B----4-:R-:W-:-:S04]  /*0820*/  DFMA R18, R10, R18, R16 ;  /* 0x000000120a12722b */ /* 0x010fc80000000010 */
[----:B------:R-:W-:-:S03]  /*0830*/  IMAD.WIDE R10, R15, 0x8, R2 ;  /* 0x000000080f0a7825 */ /* 0x000fc600078e0202 */
[----:B------:R0:W-:Y:S04]  /*0840*/  STG.E.64 desc[UR6][R4.64], R18 ;  /* 0x0000001204007986 */ /* 0x0001e8000c101b06 */
[----:B------:R-:W4:Y:S04]  /*0850*/  LDG.E.64 R14, desc[UR6][R8.64+0x60] ;  /* 0x00006006080e7981 */ /* 0x000f28000c1e1b00 */
[----:B--2---:R-:W4:Y:S02]  /*0860*/  LDG.E.64 R20, desc[UR6][R10.64+-0x10000] ;  /* 0xff0000060a147981 */ /* 0x004f24000c1e1b00 */
[----:B----4-:R-:W-:-:S07]  /*0870*/  DFMA R14, R14, R20, R18 ;  /* 0x000000140e0e722b */ /* 0x010fce0000000012 */
[----:B------:R1:W-:Y:S04]  /*0880*/  STG.E.64 desc[UR6][R4.64], R14 ;  /* 0x0000000e04007986 */ /* 0x0003e8000c101b06 */
[----:B---3--:R-:W2:Y:S04]  /*0890*/  LDG.E.64 R16, desc[UR6][R8.64+0x68] ;  /* 0x0000680608107981 */ /* 0x008ea8000c1e1b00 */
        /* <DEDUP_REMOVED lines=52> */
[----:B------:R-:W-:Y:S04]  /*0be0*/  STG.E.64 desc[UR6][R4.64], R20 ;  /* 0x0000001404007986 */ /* 0x000fe8000c101b06 */
[----:B------:R-:W0:Y:S04]  /*0bf0*/  LDG.E.64 R10, desc[UR6][R8.64+0xd0] ;  /* 0x0000d006080a7981 */ /* 0x000e28000c1e1b00 */
[----:B---3--:R-:W0:Y:S02]  /*0c00*/  LDG.E.64 R16, desc[UR6][R12.64+0x8000] ;  /* 0x008000060c107981 */ /* 0x008e24000c1e1b00 */
[----:B0-----:R-:W-:-:S07]  /*0c10*/  DFMA R18, R10, R16, R20 ;  /* 0x000000100a12722b */ /* 0x001fce0000000014 */
[----:B------:R0:W-:Y:S04]  /*0c20*/  STG.E.64 desc[UR6][R4.64], R18 ;  /* 0x0000001204007986 */ /* 0x0001e8000c101b06 */
[----:B------:R-:W2:Y:S04]  /*0c30*/  LDG.E.64 R16, desc[UR6][R12.64+0xc000] ;  /* 0x00c000060c107981 */ /* 0x000ea8000c1e1b00 */
[----:B------:R-:W2:Y:S01]  /*0c40*/  LDG.E.64 R10, desc[UR6][R8.64+0xd8] ;  /* 0x0000d806080a7981 */ /* 0x000ea2000c1e1b00 */
[----:B-1----:R-:W-:Y:S01]  /*0c50*/  VIADD R15, R7, 0x10000 ;  /* 0x00010000070f7836 */ /* 0x002fe20000000000 */
[----:B--2---:R-:W-:-:S03]  /*0c60*/  DFMA R22, R10, R16, R18 ;  /* 0x000000100a16722b */ /* 0x004fc60000000012 */
[----:B------:R-:W-:-:S04]  /*0c70*/  IMAD.WIDE R10, R15, 0x8, R2 ;  /* 0x000000080f0a7825 */ /* 0x000fc800078e0202 */
[----:B------:R-:W-:Y:S04]  /*0c80*/  STG.E.64 desc[UR6][R4.64], R22 ;  /* 0x0000001604007986 */ /* 0x000fe8000c101b06 */
        /* <DEDUP_REMOVED lines=9> */
[----:B0-----:R-:W3:Y:S02]  /*0d20*/  LDG.E.64 R18, desc[UR6][R10.64+-0x8000] ;  /* 0xff8000060a127981 */ /* 0x001ee4000c1e1b00 */
[----:B---3--:R-:W-:-:S07]  /*0d30*/  DFMA R16, R16, R18, R12 ;  /* 0x000000121010722b */ /* 0x008fce000000000c */
[----:B------:R0:W-:Y:S04]  /*0d40*/  STG.E.64 desc[UR6][R4.64], R16 ;  /* 0x0000001004007986 */ /* 0x0001e8000c101b06 */
[----:B------:R-:W3:Y:S04]  /*0d50*/  LDG.E.64 R18, desc[UR6][R8.64+0xf8] ;  /* 0x0000f80608127981 */ /* 0x000ee8000c1e1b00 */
[----:B------:R-:W3:Y:S02]  /*0d60*/  LDG.E.64 R20, desc[UR6][R10.64+-0x4000] ;  /* 0xffc000060a147981 */ /* 0x000ee4000c1e1b00 */
[----:B---3--:R-:W-:-:S07]  /*0d70*/  DFMA R18, R18, R20, R16 ;  /* 0x000000141212722b */ /* 0x008fce0000000010 */
        /* <DEDUP_REMOVED lines=10> */
[----:B0-----:R-:W4:Y:S02]  /*0e20*/  LDG.E.64 R16, desc[UR6][R10.64+0x8000] ;  /* 0x008000060a107981 */ /* 0x001f24000c1e1b00 */
[----:B----4-:R-:W-:-:S07]  /*0e30*/  DFMA R16, R12, R16, R20 ;  /* 0x000000100c10722b */ /* 0x010fce0000000014 */
[----:B------:R2:W-:Y:S04]  /*0e40*/  STG.E.64 desc[UR6][R4.64], R16 ;  /* 0x0000001004007986 */ /* 0x0005e8000c101b06 */
[----:B---3--:R-:W3:Y:S04]  /*0e50*/  LDG.E.64 R18, desc[UR6][R10.64+0xc000] ;  /* 0x00c000060a127981 */ /* 0x008ee8000c1e1b00 */
[----:B------:R-:W3:Y:S01]  /*0e60*/  LDG.E.64 R12, desc[UR6][R8.64+0x118] ;  /* 0x00011806080c7981 */ /* 0x000ee2000c1e1b00 */
[----:B------:R-:W-:-:S04]  /*0e70*/  UIADD3 UR4, UPT, UPT, UR4, 0x28, URZ ;  /* 0x0000002804047890 */ /* 0x000fc8000fffe0ff */
[----:B------:R-:W-:Y:S01]  /*0e80*/  UISETP.NE.AND UP0, UPT, UR4, 0x800, UPT ;  /* 0x000008000400788c */ /* 0x000fe2000bf05270 */
[----:B------:R-:W-:Y:S02]  /*0e90*/  IADD3 R0, P0, PT, R8, 0x140, RZ ;  /* 0x0000014008007810 */ /* 0x000fe40007f1e0ff */
[----:B------:R-:W-:Y:S02]  /*0ea0*/  IADD3 R7, PT, PT, R7, 0x14000, RZ ;  /* 0x0001400007077810 */ /* 0x000fe40007ffe0ff */
[----:B-1----:R-:W-:Y:S01]  /*0eb0*/  IADD3.X R15, PT, PT, RZ, R9, RZ, P0, !PT ;  /* 0x00000009ff0f7210 */ /* 0x002fe200007fe4ff */
[----:B---3--:R-:W-:-:S07]  /*0ec0*/  DFMA R12, R12, R18, R16 ;  /* 0x000000120c0c722b */ /* 0x008fce0000000010 */
[----:B------:R2:W-:Y:S01]  /*0ed0*/  STG.E.64 desc[UR6][R4.64], R12 ;  /* 0x0000000c04007986 */ /* 0x0005e2000c101b06 */
[----:B------:R-:W-:Y:S05]  /*0ee0*/  BRA.U UP0, `(.L_x_0) ;  /* 0xfffffff5003c7547 */ /* 0x000fea000b83ffff */
[----:B------:R-:W-:Y:S05]  /*0ef0*/  EXIT ;  /* 0x000000000000794d */ /* 0x000fea0003800000 */
.L_x_1:
[----:B------:R-:W-:-:S00]  /*0f00*/  BRA `(.L_x_1) ;  /* 0xfffffffc00fc7947 */ /* 0x000fc0000383ffff */
[----:B------:R-:W-:-:S00]  /*0f10*/  NOP ;  /* 0x0000000000007918 */ /* 0x000fc00000000000 */
        /* <DEDUP_REMOVED lines=14> */
.L_x_4:


//--------------------- .text._Z11mm2_kernel1PdS_S_ --------------------------
	.section	.text._Z11mm2_kernel1PdS_S_,"ax",@progbits
	.align	128
        .global         _Z11mm2_kernel1PdS_S_
        .type           _Z11mm2_kernel1PdS_S_,@function
        .size           _Z11mm2_kernel1PdS_S_,(.L_x_5 - _Z11mm2_kernel1PdS_S_)
        .other          _Z11mm2_kernel1PdS_S_,@"STO_CUDA_ENTRY STV_DEFAULT"
_Z11mm2_kernel1PdS_S_:
.text._Z11mm2_kernel1PdS_S_:
        /* <DEDUP_REMOVED lines=62> */
.L_x_2:
        /* <DEDUP_REMOVED lines=178> */
.L_x_3:
        /* <DEDUP_REMOVED lines=16> */
.L_x_5:


//--------------------- .nv.shared.reserved.0     --------------------------
	.section	.nv.shared.reserved.0,"aw",@nobits
	.weak		__nv_reservedSMEM_offset_0_alias
	.size		__nv_reservedSMEM_offset_0_alias, 0, 64
	.other		__nv_reservedSMEM_offset_0_alias,@"STO_CUDA_RESERVED_SHARED STV_DEFAULT"
__nv_reservedSMEM_offset_0_alias:
	.zero		0
	.zero		64


//--------------------- .nv.constant0._Z11mm2_kernel2PdS_S_ --------------------------
	.section	.nv.constant0._Z11mm2_kernel2PdS_S_,"a",@progbits
	.sectionflags	@""
	.align	4
.nv.constant0._Z11mm2_kernel2PdS_S_:
	.zero		920


//--------------------- .nv.constant0._Z11mm2_kernel1PdS_S_ --------------------------
	.section	.nv.constant0._Z11mm2_kernel1PdS_S_,"a",@progbits
	.sectionflags	@""
	.align	4
.nv.constant0._Z11mm2_kernel1PdS_S_:
	.zero		920


//--------------------- SYMBOLS --------------------------

	.type		.nv.reservedSmem.offset0,@object
	.size		.nv.reservedSmem.offset0,0x4
